//
// Generated by NVIDIA NVVM Compiler
//
// Compiler Build ID: CL-36424714
// Cuda compilation tools, release 13.0, V13.0.88
// Based on NVVM 20.0.0
//

.version 9.0
.target sm_100
.address_size 64

	// .globl	_Z15quantize_kernelPKfPffim

.visible .entry _Z15quantize_kernelPKfPffim(
	.param .u64 .ptr .align 1 _Z15quantize_kernelPKfPffim_param_0,
	.param .u64 .ptr .align 1 _Z15quantize_kernelPKfPffim_param_1,
	.param .f32 _Z15quantize_kernelPKfPffim_param_2,
	.param .u32 _Z15quantize_kernelPKfPffim_param_3,
	.param .u64 _Z15quantize_kernelPKfPffim_param_4
)
{
	.reg .pred 	%p<9>;
	.reg .b32 	%r<23>;
	.reg .b32 	%f<7>;
	.reg .b64 	%rd<27>;

	ld.param.u64 	%rd7, [_Z15quantize_kernelPKfPffim_param_0];
	ld.param.u64 	%rd8, [_Z15quantize_kernelPKfPffim_param_1];
	ld.param.f32 	%f2, [_Z15quantize_kernelPKfPffim_param_2];
	ld.param.u32 	%r6, [_Z15quantize_kernelPKfPffim_param_3];
	ld.param.u64 	%rd9, [_Z15quantize_kernelPKfPffim_param_4];
	mov.u32 	%r7, %ctaid.x;
	mov.u32 	%r8, %ntid.x;
	mov.u32 	%r9, %tid.x;
	mad.lo.s32 	%r10, %r7, %r8, %r9;
	cvt.u64.u32 	%rd1, %r10;
	setp.le.u64 	%p1, %rd9, %rd1;
	@%p1 bra 	$L__BB0_9;
	cvta.to.global.u64 	%rd10, %rd7;
	shl.b64 	%rd11, %rd1, 2;
	add.s64 	%rd12, %rd10, %rd11;
	ld.global.nc.f32 	%f3, [%rd12];
	div.rn.f32 	%f1, %f3, %f2;
	add.s32 	%r1, %r6, -1;
	mov.b32 	%r2, %f1;
	abs.f32 	%f4, %f1;
	setp.nan.f32 	%p2, %f4, %f4;
	mov.b32 	%r11, 0;
	mov.u32 	%r22, %r11;
	@%p2 bra 	$L__BB0_8;
	setp.ge.f32 	%p3, %f1, 0f5F000000;
	mov.b32 	%r22, -1;
	@%p3 bra 	$L__BB0_8;
	setp.le.f32 	%p4, %f1, 0fDF000000;
	mov.u32 	%r22, %r11;
	@%p4 bra 	$L__BB0_8;
	shr.u32 	%r14, %r2, 23;
	and.b32  	%r3, %r14, 255;
	cvt.u64.u32 	%rd14, %r2;
	shl.b64 	%rd15, %rd14, 39;
	and.b64  	%rd16, %rd15, 4611685468671574016;
	or.b64  	%rd2, %rd16, 4611686018427387904;
	setp.lt.u32 	%p5, %r3, 126;
	mov.b64 	%rd25, 0;
	mov.u64 	%rd26, %rd25;
	@%p5 bra 	$L__BB0_7;
	setp.eq.s32 	%p6, %r3, 189;
	mov.u64 	%rd25, %rd2;
	@%p6 bra 	$L__BB0_7;
	add.s32 	%r15, %r3, -125;
	shl.b64 	%rd18, %rd2, %r15;
	sub.s32 	%r16, 189, %r3;
	shr.u64 	%rd25, %rd2, %r16;
	shr.u64 	%rd26, %rd18, 63;
$L__BB0_7:
	add.s64 	%rd19, %rd26, %rd25;
	setp.lt.s32 	%p7, %r2, 0;
	neg.s64 	%rd20, %rd19;
	selp.b64 	%rd21, %rd20, %rd19, %p7;
	cvt.u32.u64 	%r22, %rd21;
$L__BB0_8:
	mov.b32 	%r17, -1;
	shl.b32 	%r18, %r17, %r1;
	not.b32 	%r19, %r18;
	setp.gt.s32 	%p8, %r22, %r19;
	max.s32 	%r20, %r18, %r22;
	selp.b32 	%r21, %r19, %r20, %p8;
	cvt.rn.f32.s32 	%f5, %r21;
	mul.f32 	%f6, %f2, %f5;
	cvta.to.global.u64 	%rd22, %rd8;
	add.s64 	%rd24, %rd22, %rd11;
	st.global.f32 	[%rd24], %f6;
$L__BB0_9:
	ret;

}


// ===== COMPILED SASS (sm_100) =====

	.target	sm_100

	.elftype	@"ET_EXEC"


//--------------------- .note.nv.tkinfo           --------------------------
	.section	.note.nv.tkinfo,"",@"SHT_NOTE"
	.sectionflags	@"SHF_NOTE_NV_TKINFO"
	.tkinfo
        /*0018*/ 	.word	0x00000002
        /*0030*/ 	.string	""
        /*0030*/ 	.string	"ptxas"
        /*0030*/ 	.string	"Cuda compilation tools, release 13.0, V13.0.88"
        /*0030*/ 	.string	"Build cuda_13.0.r13.0/compiler.36424714_0"
        /*0030*/ 	.string	"-arch sm_100 -m 64 "



//--------------------- .note.nv.cuinfo           --------------------------
	.section	.note.nv.cuinfo,"",@"SHT_NOTE"
	.sectionflags	@"SHF_NOTE_NV_CUINFO"
        /*0018*/ 	.short	0x0002
        /*001a*/ 	.short	0x0064
        /*001c*/ 	.short	0x0082
	.zero		2


//--------------------- .nv.info                  --------------------------
	.section	.nv.info,"",@"SHT_CUDA_INFO"
	.align	4


	//----- nvinfo : EIATTR_REGCOUNT
	.align		4
        /*0000*/ 	.byte	0x04, 0x2f
        /*0002*/ 	.short	(.L_1 - .L_0)
	.align		4
.L_0:
        /*0004*/ 	.word	index@(_Z15quantize_kernelPKfPffim)
        /*0008*/ 	.word	0x00000010


	//----- nvinfo : EIATTR_FRAME_SIZE
	.align		4
.L_1:
        /*000c*/ 	.byte	0x04, 0x11
        /*000e*/ 	.short	(.L_3 - .L_2)
	.align		4
.L_2:
        /*0010*/ 	.word	index@($__internal_0_$__cuda_sm3x_div_rn_noftz_f32_slowpath)
        /*0014*/ 	.word	0x00000000


	//----- nvinfo : EIATTR_FRAME_SIZE
	.align		4
.L_3:
        /*0018*/ 	.byte	0x04, 0x11
        /*001a*/ 	.short	(.L_5 - .L_4)
	.align		4
.L_4:
        /*001c*/ 	.word	index@(_Z15quantize_kernelPKfPffim)
        /*0020*/ 	.word	0x00000000


	//----- nvinfo : EIATTR_MIN_STACK_SIZE
	.align		4
.L_5:
        /*0024*/ 	.byte	0x04, 0x12
        /*0026*/ 	.short	(.L_7 - .L_6)
	.align		4
.L_6:
        /*0028*/ 	.word	index@(_Z15quantize_kernelPKfPffim)
        /*002c*/ 	.word	0x00000000
.L_7:


//--------------------- .nv.compat                --------------------------
	.section	.nv.compat,"",@"SHT_CUDA_COMPAT_INFO"
	.align	4
        /*0000*/ 	.byte	0x02, 0x09, 0x00, 0x00, 0x02, 0x02, 0x01, 0x00, 0x02, 0x05, 0x05, 0x00, 0x03, 0x07, 0x01, 0x01
        /*0010*/ 	.byte	0x02, 0x03, 0x00, 0x00, 0x02, 0x06, 0x01, 0x00, 0x04, 0x0b, 0x08, 0x00, 0x01, 0x00, 0x00, 0x00
        /*0020*/ 	.byte	0x00, 0x00, 0x00, 0x00


//--------------------- .nv.info._Z15quantize_kernelPKfPffim --------------------------
	.section	.nv.info._Z15quantize_kernelPKfPffim,"",@"SHT_CUDA_INFO"
	.sectionflags	@""
	.align	4


	//----- nvinfo : EIATTR_CUDA_API_VERSION
	.align		4
        /*0000*/ 	.byte	0x04, 0x37
        /*0002*/ 	.short	(.L_9 - .L_8)
.L_8:
        /*0004*/ 	.word	0x00000082


	//----- nvinfo : EIATTR_KPARAM_INFO
	.align		4
.L_9:
        /*0008*/ 	.byte	0x04, 0x17
        /*000a*/ 	.short	(.L_11 - .L_10)
.L_10:
        /*000c*/ 	.word	0x00000000
        /*0010*/ 	.short	0x0004
        /*0012*/ 	.short	0x0018
        /*0014*/ 	.byte	0x00, 0xf0, 0x21, 0x00


	//----- nvinfo : EIATTR_KPARAM_INFO
	.align		4
.L_11:
        /*0018*/ 	.byte	0x04, 0x17
        /*001a*/ 	.short	(.L_13 - .L_12)
.L_12:
        /*001c*/ 	.word	0x00000000
        /*0020*/ 	.short	0x0003
        /*0022*/ 	.short	0x0014
        /*0024*/ 	.byte	0x00, 0xf0, 0x11, 0x00


	//----- nvinfo : EIATTR_KPARAM_INFO
	.align		4
.L_13:
        /*0028*/ 	.byte	0x04, 0x17
        /*002a*/ 	.short	(.L_15 - .L_14)
.L_14:
        /*002c*/ 	.word	0x00000000
        /*0030*/ 	.short	0x0002
        /*0032*/ 	.short	0x0010
        /*0034*/ 	.byte	0x00, 0xf0, 0x11, 0x00


	//----- nvinfo : EIATTR_KPARAM_INFO
	.align		4
.L_15:
        /*0038*/ 	.byte	0x04, 0x17
        /*003a*/ 	.short	(.L_17 - .L_16)
.L_16:
        /*003c*/ 	.word	0x00000000
        /*0040*/ 	.short	0x0001
        /*0042*/ 	.short	0x0008
        /*0044*/ 	.byte	0x00, 0xf5, 0x21, 0x00


	//----- nvinfo : EIATTR_KPARAM_INFO
	.align		4
.L_17:
        /*0048*/ 	.byte	0x04, 0x17
        /*004a*/ 	.short	(.L_19 - .L_18)
.L_18:
        /*004c*/ 	.word	0x00000000
        /*0050*/ 	.short	0x0000
        /*0052*/ 	.short	0x0000
        /*0054*/ 	.byte	0x00, 0xf5, 0x21, 0x00


	//----- nvinfo : EIATTR_SPARSE_MMA_MASK
	.align		4
.L_19:
        /*0058*/ 	.byte	0x03, 0x50
        /*005a*/ 	.short	0x0000


	//----- nvinfo : EIATTR_MAXREG_COUNT
	.align		4
        /*005c*/ 	.byte	0x03, 0x1b
        /*005e*/ 	.short	0x00ff


	//----- nvinfo : EIATTR_MERCURY_ISA_VERSION
	.align		4
        /*0060*/ 	.byte	0x03, 0x5f
        /*0062*/ 	.short	0x0101


	//----- nvinfo : EIATTR_VRC_CTA_INIT_COUNT
	.align		4
        /*0064*/ 	.byte	0x02, 0x4a
	.zero		1
	.zero		1


	//----- nvinfo : EIATTR_EXIT_INSTR_OFFSETS
	.align		4
        /*0068*/ 	.byte	0x04, 0x1c
        /*006a*/ 	.short	(.L_21 - .L_20)


	//   ....[0]....
.L_20:
        /*006c*/ 	.word	0x00000080


	//   ....[1]....
        /*0070*/ 	.word	0x000004c0


	//----- nvinfo : EIATTR_CRS_STACK_SIZE
	.align		4
.L_21:
        /*0074*/ 	.byte	0x04, 0x1e
        /*0076*/ 	.short	(.L_23 - .L_22)
.L_22:
        /*0078*/ 	.word	0x00000000


	//----- nvinfo : EIATTR_CBANK_PARAM_SIZE
	.align		4
.L_23:
        /*007c*/ 	.byte	0x03, 0x19
        /*007e*/ 	.short	0x0020


	//----- nvinfo : EIATTR_PARAM_CBANK
	.align		4
        /*0080*/ 	.byte	0x04, 0x0a
        /*0082*/ 	.short	(.L_25 - .L_24)
	.align		4
.L_24:
        /*0084*/ 	.word	index@(.nv.constant0._Z15quantize_kernelPKfPffim)
        /*0088*/ 	.short	0x0380
        /*008a*/ 	.short	0x0020


	//----- nvinfo : EIATTR_SW_WAR
	.align		4
.L_25:
        /*008c*/ 	.byte	0x04, 0x36
        /*008e*/ 	.short	(.L_27 - .L_26)
.L_26:
        /*0090*/ 	.word	0x00000008
.L_27:


//--------------------- .nv.callgraph             --------------------------
	.section	.nv.callgraph,"",@"SHT_CUDA_CALLGRAPH"
	.align	4
	.sectionentsize	8
	.align		4
        /*0000*/ 	.word	0x00000000
	.align		4
        /*0004*/ 	.word	0xffffffff
	.align		4
        /*0008*/ 	.word	0x00000000
	.align		4
        /*000c*/ 	.word	0xfffffffe
	.align		4
        /*0010*/ 	.word	0x00000000
	.align		4
        /*0014*/ 	.word	0xfffffffd
	.align		4
        /*0018*/ 	.word	0x00000000
	.align		4
        /*001c*/ 	.word	0xfffffffc


//--------------------- .text._Z15quantize_kernelPKfPffim --------------------------
	.section	.text._Z15quantize_kernelPKfPffim,"ax",@progbits
	.align	128
        .global         _Z15quantize_kernelPKfPffim
        .type           _Z15quantize_kernelPKfPffim,@function
        .size           _Z15quantize_kernelPKfPffim,(.L_x_18 - _Z15quantize_kernelPKfPffim)
        .other          _Z15quantize_kernelPKfPffim,@"STO_CUDA_ENTRY STV_DEFAULT"
_Z15quantize_kernelPKfPffim:
.text._Z15quantize_kernelPKfPffim:
[----:B------:R-:W-:Y:S01]  /*0000*/  LDC R1, c[0x0][0x37c] ;  /* 0x0000df00ff017b82 */ /* 0x000fe20000000800 */
[----:B------:R-:W0:Y:S07]  /*0010*/  S2R R3, SR_TID.X ;  /* 0x0000000000037919 */ /* 0x000e2e0000002100 */
[----:B------:R-:W0:Y:S01]  /*0020*/  S2UR UR4, SR_CTAID.X ;  /* 0x00000000000479c3 */ /* 0x000e220000002500 */
[----:B------:R-:W1:Y:S07]  /*0030*/  LDCU.64 UR6, c[0x0][0x398] ;  /* 0x00007300ff0677ac */ /* 0x000e6e0008000a00 */
[----:B------:R-:W0:Y:S02]  /*0040*/  LDC R2, c[0x0][0x360] ;  /* 0x0000d800ff027b82 */ /* 0x000e240000000800 */
[----:B0-----:R-:W-:-:S05]  /*0050*/  IMAD R2, R2, UR4, R3 ;  /* 0x0000000402027c24 */ /* 0x001fca000f8e0203 */
[----:B-1----:R-:W-:-:S04]  /*0060*/  ISETP.GE.U32.AND P0, PT, R2, UR6, PT ;  /* 0x0000000602007c0c */ /* 0x002fc8000bf06070 */
[----:B------:R-:W-:-:S13]  /*0070*/  ISETP.GE.U32.AND.EX P0, PT, RZ, UR7, PT, P0 ;  /* 0x00000007ff007c0c */ /* 0x000fda000bf06100 */
[----:B------:R-:W-:Y:S05]  /*0080*/  @P0 EXIT ;  /* 0x000000000000094d */ /* 0x000fea0003800000 */
[----:B------:R-:W0:Y:S01]  /*0090*/  LDCU.64 UR4, c[0x0][0x380] ;  /* 0x00007000ff0477ac */ /* 0x000e220008000a00 */
[----:B------:R-:W-:Y:S01]  /*00a0*/  IMAD.SHL.U32 R4, R2, 0x4, RZ ;  /* 0x0000000402047824 */ /* 0x000fe200078e00ff */
[----:B------:R-:W-:Y:S01]  /*00b0*/  SHF.R.U32.HI R2, RZ, 0x1e, R2 ;  /* 0x0000001eff027819 */ /* 0x000fe20000011602 */
[----:B------:R-:W1:Y:S01]  /*00c0*/  LDC R9, c[0x0][0x390] ;  /* 0x0000e400ff097b82 */ /* 0x000e620000000800 */
[----:B------:R-:W2:Y:S02]  /*00d0*/  LDCU.64 UR6, c[0x0][0x358] ;  /* 0x00006b00ff0677ac */ /* 0x000ea40008000a00 */
[----:B0-----:R-:W-:-:S04]  /*00e0*/  IADD3 R6, P0, PT, R4, UR4, RZ ;  /* 0x0000000404067c10 */ /* 0x001fc8000ff1e0ff */
[----:B------:R-:W-:-:S05]  /*00f0*/  IADD3.X R7, PT, PT, R2, UR5, RZ, P0, !PT ;  /* 0x0000000502077c10 */ /* 0x000fca00087fe4ff */
[----:B--2---:R-:W2:Y:S01]  /*0100*/  LDG.E.CONSTANT R0, desc[UR6][R6.64] ;  /* 0x0000000606007981 */ /* 0x004ea2000c1e9900 */
[----:B-1----:R-:W0:Y:S01]  /*0110*/  MUFU.RCP R3, R9 ;  /* 0x0000000900037308 */ /* 0x002e220000001000 */
[----:B------:R-:W-:Y:S01]  /*0120*/  BSSY.RECONVERGENT B0, `(.L_x_0) ;  /* 0x000000b000007945 */ /* 0x000fe20003800200 */
[----:B0-----:R-:W-:-:S04]  /*0130*/  FFMA R8, R3, -R9, 1 ;  /* 0x3f80000003087423 */ /* 0x001fc80000000809 */
[----:B------:R-:W-:Y:S02]  /*0140*/  FFMA R3, R3, R8, R3 ;  /* 0x0000000803037223 */ /* 0x000fe40000000003 */
[----:B--2---:R-:W0:Y:S02]  /*0150*/  FCHK P0, R0, R9 ;  /* 0x0000000900007302 */ /* 0x004e240000000000 */
[----:B------:R-:W-:-:S04]  /*0160*/  FFMA R5, R0, R3, RZ ;  /* 0x0000000300057223 */ /* 0x000fc800000000ff */
[----:B------:R-:W-:-:S04]  /*0170*/  FFMA R8, R5, -R9, R0 ;  /* 0x8000000905087223 */ /* 0x000fc80000000000 */
[----:B------:R-:W-:Y:S01]  /*0180*/  FFMA R3, R3, R8, R5 ;  /* 0x0000000803037223 */ /* 0x000fe20000000005 */
[----:B0-----:R-:W-:Y:S06]  /*0190*/  @!P0 BRA `(.L_x_1) ;  /* 0x00000000000c8947 */ /* 0x001fec0003800000 */
[----:B------:R-:W-:-:S07]  /*01a0*/  MOV R6, 0x1c0 ;  /* 0x000001c000067802 */ /* 0x000fce0000000f00 */
[----:B------:R-:W-:Y:S05]  /*01b0*/  CALL.REL.NOINC `($__internal_0_$__cuda_sm3x_div_rn_noftz_f32_slowpath) ;  /* 0x0000000000c47944 */ /* 0x000fea0003c00000 */
[----:B------:R-:W-:-:S07]  /*01c0*/  IMAD.MOV.U32 R3, RZ, RZ, R0 ;  /* 0x000000ffff037224 */ /* 0x000fce00078e0000 */
.L_x_1:
[----:B------:R-:W-:Y:S05]  /*01d0*/  BSYNC.RECONVERGENT B0 ;  /* 0x0000000000007941 */ /* 0x000fea0003800200 */
.L_x_0:
[----:B------:R-:W0:Y:S01]  /*01e0*/  LDCU UR4, c[0x0][0x394] ;  /* 0x00007280ff0477ac */ /* 0x000e220008000800 */
[----:B------:R-:W-:Y:S01]  /*01f0*/  FSETP.NAN.AND P0, PT, |R3|, |R3|, PT ;  /* 0x400000030300720b */ /* 0x000fe20003f08200 */
[----:B------:R-:W-:Y:S01]  /*0200*/  BSSY.RECONVERGENT B0, `(.L_x_2) ;  /* 0x000001f000007945 */ /* 0x000fe20003800200 */
[----:B------:R-:W-:Y:S01]  /*0210*/  IMAD.MOV.U32 R0, RZ, RZ, RZ ;  /* 0x000000ffff007224 */ /* 0x000fe200078e00ff */
[----:B0-----:R-:W-:-:S10]  /*0220*/  UIADD3 UR4, UPT, UPT, UR4, -0x1, URZ ;  /* 0xffffffff04047890 */ /* 0x001fd4000fffe0ff */
[----:B------:R-:W-:Y:S05]  /*0230*/  @P0 BRA `(.L_x_3) ;  /* 0x00000000006c0947 */ /* 0x000fea0003800000 */
[----:B------:R-:W-:Y:S01]  /*0240*/  FSETP.GE.AND P0, PT, R3, 9.22337203685477580800e+18, PT ;  /* 0x5f0000000300780b */ /* 0x000fe20003f06000 */
[----:B------:R-:W-:-:S12]  /*0250*/  IMAD.MOV.U32 R0, RZ, RZ, -0x1 ;  /* 0xffffffffff007424 */ /* 0x000fd800078e00ff */
[----:B------:R-:W-:Y:S05]  /*0260*/  @P0 BRA `(.L_x_3) ;  /* 0x0000000000600947 */ /* 0x000fea0003800000 */
[----:B------:R-:W-:Y:S01]  /*0270*/  FSETP.GTU.AND P0, PT, R3, -9.22337203685477580800e+18, PT ;  /* 0xdf0000000300780b */ /* 0x000fe20003f0c000 */
[----:B------:R-:W-:-:S12]  /*0280*/  IMAD.MOV.U32 R0, RZ, RZ, RZ ;  /* 0x000000ffff007224 */ /* 0x000fd800078e00ff */
[----:B------:R-:W-:Y:S05]  /*0290*/  @!P0 BRA `(.L_x_3) ;  /* 0x0000000000548947 */ /* 0x000fea0003800000 */
[----:B------:R-:W-:Y:S01]  /*02a0*/  SHF.R.U32.HI R0, RZ, 0x17, R3 ;  /* 0x00000017ff007819 */ /* 0x000fe20000011603 */
[----:B------:R-:W-:Y:S01]  /*02b0*/  BSSY.RECONVERGENT B1, `(.L_x_4) ;  /* 0x0000011000017945 */ /* 0x000fe20003800200 */
[----:B------:R-:W-:Y:S01]  /*02c0*/  ISETP.GE.AND P1, PT, R3, RZ, PT ;  /* 0x000000ff0300720c */ /* 0x000fe20003f26270 */
[----:B------:R-:W-:Y:S01]  /*02d0*/  IMAD.MOV.U32 R6, RZ, RZ, RZ ;  /* 0x000000ffff067224 */ /* 0x000fe200078e00ff */
[----:B------:R-:W-:Y:S01]  /*02e0*/  LOP3.LUT R7, R0, 0xff, RZ, 0xc0, !PT ;  /* 0x000000ff00077812 */ /* 0x000fe200078ec0ff */
[----:B------:R-:W-:-:S03]  /*02f0*/  IMAD.MOV.U32 R5, RZ, RZ, RZ ;  /* 0x000000ffff057224 */ /* 0x000fc600078e00ff */
[----:B------:R-:W-:-:S13]  /*0300*/  ISETP.GE.U32.AND P0, PT, R7, 0x7e, PT ;  /* 0x0000007e0700780c */ /* 0x000fda0003f06070 */
[----:B------:R-:W-:Y:S05]  /*0310*/  @!P0 BRA `(.L_x_5) ;  /* 0x0000000000288947 */ /* 0x000fea0003800000 */
[----:B------:R-:W-:Y:S01]  /*0320*/  ISETP.NE.AND P0, PT, R7, 0xbd, PT ;  /* 0x000000bd0700780c */ /* 0x000fe20003f05270 */
[----:B------:R-:W-:Y:S02]  /*0330*/  IMAD.SHL.U32 R3, R3, 0x80, RZ ;  /* 0x0000008003037824 */ /* 0x000fe400078e00ff */
[----:B------:R-:W-:-:S03]  /*0340*/  IMAD.MOV.U32 R6, RZ, RZ, RZ ;  /* 0x000000ffff067224 */ /* 0x000fc600078e00ff */
[----:B------:R-:W-:-:S04]  /*0350*/  LOP3.LUT R3, R3, 0x3fffff80, RZ, 0xc0, !PT ;  /* 0x3fffff8003037812 */ /* 0x000fc800078ec0ff */
[----:B------:R-:W-:-:S03]  /*0360*/  LOP3.LUT R8, R3, 0x40000000, RZ, 0xfc, !PT ;  /* 0x4000000003087812 */ /* 0x000fc600078efcff */
[C---:B------:R-:W-:Y:S01]  /*0370*/  @P0 VIADD R0, R7.reuse, 0xffffff83 ;  /* 0xffffff8307000836 */ /* 0x040fe20000000000 */
[----:B------:R-:W-:-:S04]  /*0380*/  @P0 IADD3 R3, PT, PT, -R7, 0xbd, RZ ;  /* 0x000000bd07030810 */ /* 0x000fc80007ffe1ff */
[--C-:B------:R-:W-:Y:S02]  /*0390*/  @P0 SHF.L.U64.HI R0, RZ, R0, R8.reuse ;  /* 0x00000000ff000219 */ /* 0x100fe40000010208 */
[----:B------:R-:W-:Y:S02]  /*03a0*/  @P0 SHF.R.U64 R6, RZ, R3, R8 ;  /* 0x00000003ff060219 */ /* 0x000fe40000001208 */
[----:B------:R-:W-:-:S07]  /*03b0*/  @P0 SHF.R.U32.HI R5, RZ, 0x1f, R0 ;  /* 0x0000001fff050819 */ /* 0x000fce0000011600 */
.L_x_5:
[----:B------:R-:W-:Y:S05]  /*03c0*/  BSYNC.RECONVERGENT B1 ;  /* 0x0000000000017941 */ /* 0x000fea0003800200 */
.L_x_4:
[----:B------:R-:W-:-:S04]  /*03d0*/  IMAD.IADD R0, R6, 0x1, R5 ;  /* 0x0000000106007824 */ /* 0x000fc800078e0205 */
[----:B------:R-:W-:-:S07]  /*03e0*/  @!P1 IMAD.MOV R0, RZ, RZ, -R0 ;  /* 0x000000ffff009224 */ /* 0x000fce00078e0a00 */
.L_x_3:
[----:B------:R-:W-:Y:S05]  /*03f0*/  BSYNC.RECONVERGENT B0 ;  /* 0x0000000000007941 */ /* 0x000fea0003800200 */
.L_x_2:
[----:B------:R-:W-:Y:S01]  /*0400*/  UMOV UR5, 0xffffffff ;  /* 0xffffffff00057882 */ /* 0x000fe20000000000 */
[----:B------:R-:W0:Y:S01]  /*0410*/  LDCU.64 UR8, c[0x0][0x388] ;  /* 0x00007100ff0877ac */ /* 0x000e220008000a00 */
[----:B------:R-:W-:Y:S01]  /*0420*/  USHF.L.U32 UR5, UR5, UR4, URZ ;  /* 0x0000000405057299 */ /* 0x000fe200080006ff */
[----:B------:R-:W1:Y:S05]  /*0430*/  LDCU UR10, c[0x0][0x390] ;  /* 0x00007200ff0a77ac */ /* 0x000e6a0008000800 */
[----:B------:R-:W-:-:S04]  /*0440*/  LOP3.LUT R3, RZ, UR5, RZ, 0x33, !PT ;  /* 0x00000005ff037c12 */ /* 0x000fc8000f8e33ff */
[----:B------:R-:W-:-:S13]  /*0450*/  ISETP.GT.AND P0, PT, R0, R3, PT ;  /* 0x000000030000720c */ /* 0x000fda0003f04270 */
[----:B------:R-:W-:Y:S02]  /*0460*/  @!P0 VIMNMX R3, PT, PT, R0, UR5, !PT ;  /* 0x0000000500038c48 */ /* 0x000fe4000ffe0100 */
[----:B0-----:R-:W-:Y:S02]  /*0470*/  IADD3 R4, P0, PT, R4, UR8, RZ ;  /* 0x0000000804047c10 */ /* 0x001fe4000ff1e0ff */
[----:B------:R-:W-:Y:S02]  /*0480*/  I2FP.F32.S32 R3, R3 ;  /* 0x0000000300037245 */ /* 0x000fe40000201400 */
[----:B------:R-:W-:-:S03]  /*0490*/  IADD3.X R5, PT, PT, R2, UR9, RZ, P0, !PT ;  /* 0x0000000902057c10 */ /* 0x000fc600087fe4ff */
[----:B-1----:R-:W-:-:S05]  /*04a0*/  FMUL R3, R3, UR10 ;  /* 0x0000000a03037c20 */ /* 0x002fca0008400000 */
[----:B------:R-:W-:Y:S01]  /*04b0*/  STG.E desc[UR6][R4.64], R3 ;  /* 0x0000000304007986 */ /* 0x000fe2000c101906 */
[----:B------:R-:W-:Y:S05]  /*04c0*/  EXIT ;  /* 0x000000000000794d */ /* 0x000fea0003800000 */
        .weak           $__internal_0_$__cuda_sm3x_div_rn_noftz_f32_slowpath
        .type           $__internal_0_$__cuda_sm3x_div_rn_noftz_f32_slowpath,@function
        .size           $__internal_0_$__cuda_sm3x_div_rn_noftz_f32_slowpath,(.L_x_18 - $__internal_0_$__cuda_sm3x_div_rn_noftz_f32_slowpath)
$__internal_0_$__cuda_sm3x_div_rn_noftz_f32_slowpath:
[----:B------:R-:W0:Y:S01]  /*04d0*/  LDC R3, c[0x0][0x390] ;  /* 0x0000e400ff037b82 */ /* 0x000e220000000800 */
[--C-:B------:R-:W-:Y:S01]  /*04e0*/  SHF.R.U32.HI R5, RZ, 0x17, R0.reuse ;  /* 0x00000017ff057819 */ /* 0x100fe20000011600 */
[----:B------:R-:W1:Y:S01]  /*04f0*/  LDCU UR4, c[0x0][0x390] ;  /* 0x00007200ff0477ac */ /* 0x000e620008000800 */
[----:B------:R-:W-:Y:S01]  /*0500*/  BSSY.RECONVERGENT B1, `(.L_x_6) ;  /* 0x0000064000017945 */ /* 0x000fe20003800200 */
[----:B------:R-:W-:Y:S01]  /*0510*/  IMAD.MOV.U32 R8, RZ, RZ, R0 ;  /* 0x000000ffff087224 */ /* 0x000fe200078e0000 */
[----:B------:R-:W-:-:S05]  /*0520*/  LOP3.LUT R5, R5, 0xff, RZ, 0xc0, !PT ;  /* 0x000000ff05057812 */ /* 0x000fca00078ec0ff */
[----:B------:R-:W-:Y:S02]  /*0530*/  VIADD R11, R5, 0xffffffff ;  /* 0xffffffff050b7836 */ /* 0x000fe40000000000 */
[----:B-1----:R-:W-:Y:S01]  /*0540*/  IMAD.U32 R9, RZ, RZ, UR4 ;  /* 0x00000004ff097e24 */ /* 0x002fe2000f8e00ff */
[----:B0-----:R-:W-:-:S04]  /*0550*/  SHF.R.U32.HI R7, RZ, 0x17, R3 ;  /* 0x00000017ff077819 */ /* 0x001fc80000011603 */
[----:B------:R-:W-:-:S05]  /*0560*/  LOP3.LUT R7, R7, 0xff, RZ, 0xc0, !PT ;  /* 0x000000ff07077812 */ /* 0x000fca00078ec0ff */
[----:B------:R-:W-:-:S05]  /*0570*/  VIADD R12, R7, 0xffffffff ;  /* 0xffffffff070c7836 */ /* 0x000fca0000000000 */
[----:B------:R-:W-:-:S04]  /*0580*/  ISETP.GT.U32.AND P0, PT, R12, 0xfd, PT ;  /* 0x000000fd0c00780c */ /* 0x000fc80003f04070 */
[----:B------:R-:W-:-:S13]  /*0590*/  ISETP.GT.U32.OR P0, PT, R11, 0xfd, P0 ;  /* 0x000000fd0b00780c */ /* 0x000fda0000704470 */
[----:B------:R-:W-:Y:S01]  /*05a0*/  @!P0 IMAD.MOV.U32 R10, RZ, RZ, RZ ;  /* 0x000000ffff0a8224 */ /* 0x000fe200078e00ff */
[----:B------:R-:W-:Y:S06]  /*05b0*/  @!P0 BRA `(.L_x_7) ;  /* 0x00000000005c8947 */ /* 0x000fec0003800000 */
[----:B------:R-:W-:Y:S02]  /*05c0*/  FSETP.GTU.FTZ.AND P1, PT, |R3|, +INF , PT ;  /* 0x7f8000000300780b */ /* 0x000fe40003f3c200 */
[----:B------:R-:W-:-:S04]  /*05d0*/  FSETP.GTU.FTZ.AND P0, PT, |R0|, +INF , PT ;  /* 0x7f8000000000780b */ /* 0x000fc80003f1c200 */
[----:B------:R-:W-:-:S13]  /*05e0*/  PLOP3.LUT P0, PT, P0, P1, PT, 0xf8, 0x8f ;  /* 0x00000000008f781c */ /* 0x000fda0000703f70 */
[----:B------:R-:W-:Y:S05]  /*05f0*/  @P0 BRA `(.L_x_8) ;  /* 0x00000004004c0947 */ /* 0x000fea0003800000 */
[----:B------:R-:W-:-:S13]  /*0600*/  LOP3.LUT P0, RZ, R9, 0x7fffffff, R8, 0xc8, !PT ;  /* 0x7fffffff09ff7812 */ /* 0x000fda000780c808 */
[----:B------:R-:W-:Y:S05]  /*0610*/  @!P0 BRA `(.L_x_9) ;  /* 0x00000004003c8947 */ /* 0x000fea0003800000 */
[C---:B------:R-:W-:Y:S02]  /*0620*/  FSETP.NEU.FTZ.AND P2, PT, |R0|.reuse, +INF , PT ;  /* 0x7f8000000000780b */ /* 0x040fe40003f5d200 */
[----:B------:R-:W-:Y:S02]  /*0630*/  FSETP.NEU.FTZ.AND P1, PT, |R3|, +INF , PT ;  /* 0x7f8000000300780b */ /* 0x000fe40003f3d200 */
[----:B------:R-:W-:-:S11]  /*0640*/  FSETP.NEU.FTZ.AND P0, PT, |R0|, +INF , PT ;  /* 0x7f8000000000780b */ /* 0x000fd60003f1d200 */
[----:B------:R-:W-:Y:S05]  /*0650*/  @!P1 BRA !P2, `(.L_x_9) ;  /* 0x00000004002c9947 */ /* 0x000fea0005000000 */
[----:B------:R-:W-:-:S04]  /*0660*/  LOP3.LUT P2, RZ, R8, 0x7fffffff, RZ, 0xc0, !PT ;  /* 0x7fffffff08ff7812 */ /* 0x000fc8000784c0ff */
[----:B------:R-:W-:-:S13]  /*0670*/  PLOP3.LUT P1, PT, P1, P2, PT, 0x2f, 0xf2 ;  /* 0x0000000000f2781c */ /* 0x000fda0000f24577 */
[----:B------:R-:W-:Y:S05]  /*0680*/  @P1 BRA `(.L_x_10) ;  /* 0x0000000400181947 */ /* 0x000fea0003800000 */
[----:B------:R-:W-:-:S04]  /*0690*/  LOP3.LUT P1, RZ, R9, 0x7fffffff, RZ, 0xc0, !PT ;  /* 0x7fffffff09ff7812 */ /* 0x000fc8000782c0ff */
[----:B------:R-:W-:-:S13]  /*06a0*/  PLOP3.LUT P0, PT, P0, P1, PT, 0x2f, 0xf2 ;  /* 0x0000000000f2781c */ /* 0x000fda0000702577 */
[----:B------:R-:W-:Y:S05]  /*06b0*/  @P0 BRA `(.L_x_11) ;  /* 0x0000000400000947 */ /* 0x000fea0003800000 */
[----:B------:R-:W-:Y:S02]  /*06c0*/  ISETP.GE.AND P0, PT, R11, RZ, PT ;  /* 0x000000ff0b00720c */ /* 0x000fe40003f06270 */
[----:B------:R-:W-:-:S11]  /*06d0*/  ISETP.GE.AND P1, PT, R12, RZ, PT ;  /* 0x000000ff0c00720c */ /* 0x000fd60003f26270 */
[----:B------:R-:W-:Y:S02]  /*06e0*/  @P0 IMAD.MOV.U32 R10, RZ, RZ, RZ ;  /* 0x000000ffff0a0224 */ /* 0x000fe400078e00ff */
[----:B------:R-:W-:Y:S01]  /*06f0*/  @!P0 FFMA R8, R0, 1.84467440737095516160e+19, RZ ;  /* 0x5f80000000088823 */ /* 0x000fe200000000ff */
[----:B------:R-:W-:Y:S02]  /*0700*/  @!P0 IMAD.MOV.U32 R10, RZ, RZ, -0x40 ;  /* 0xffffffc0ff0a8424 */ /* 0x000fe400078e00ff */
[----:B------:R-:W-:Y:S02]  /*0710*/  @!P1 FFMA R9, R3, 1.84467440737095516160e+19, RZ ;  /* 0x5f80000003099823 */ /* 0x000fe400000000ff */
[----:B------:R-:W-:-:S07]  /*0720*/  @!P1 VIADD R10, R10, 0x40 ;  /* 0x000000400a0a9836 */ /* 0x000fce0000000000 */
.L_x_7:
[----:B------:R-:W-:Y:S01]  /*0730*/  LEA R0, R7, 0xc0800000, 0x17 ;  /* 0xc080000007007811 */ /* 0x000fe200078eb8ff */
[----:B------:R-:W-:Y:S01]  /*0740*/  VIADD R5, R5, 0xffffff81 ;  /* 0xffffff8105057836 */ /* 0x000fe20000000000 */
[----:B------:R-:W-:Y:S03]  /*0750*/  BSSY.RECONVERGENT B2, `(.L_x_12) ;  /* 0x0000035000027945 */ /* 0x000fe60003800200 */
[----:B------:R-:W-:Y:S02]  /*0760*/  IMAD.IADD R9, R9, 0x1, -R0 ;  /* 0x0000000109097824 */ /* 0x000fe400078e0a00 */
[C---:B------:R-:W-:Y:S01]  /*0770*/  IMAD R0, R5.reuse, -0x800000, R8 ;  /* 0xff80000005007824 */ /* 0x040fe200078e0208 */
[----:B------:R-:W-:Y:S01]  /*0780*/  IADD3 R5, PT, PT, R5, 0x7f, -R7 ;  /* 0x0000007f05057810 */ /* 0x000fe20007ffe807 */
[----:B------:R-:W0:Y:S01]  /*0790*/  MUFU.RCP R3, R9 ;  /* 0x0000000900037308 */ /* 0x000e220000001000 */
[----:B------:R-:W-:-:S03]  /*07a0*/  FADD.FTZ R11, -R9, -RZ ;  /* 0x800000ff090b7221 */ /* 0x000fc60000010100 */
[----:B------:R-:W-:Y:S02]  /*07b0*/  IMAD.IADD R5, R5, 0x1, R10 ;  /* 0x0000000105057824 */ /* 0x000fe400078e020a */
[----:B0-----:R-:W-:-:S04]  /*07c0*/  FFMA R12, R3, R11, 1 ;  /* 0x3f800000030c7423 */ /* 0x001fc8000000000b */
[----:B------:R-:W-:-:S04]  /*07d0*/  FFMA R12, R3, R12, R3 ;  /* 0x0000000c030c7223 */ /* 0x000fc80000000003 */
[----:B------:R-:W-:-:S04]  /*07e0*/  FFMA R3, R0, R12, RZ ;  /* 0x0000000c00037223 */ /* 0x000fc800000000ff */
[----:B------:R-:W-:-:S04]  /*07f0*/  FFMA R8, R11, R3, R0 ;  /* 0x000000030b087223 */ /* 0x000fc80000000000 */
[----:B------:R-:W-:-:S04]  /*0800*/  FFMA R13, R12, R8, R3 ;  /* 0x000000080c0d7223 */ /* 0x000fc80000000003 */
[----:B------:R-:W-:-:S04]  /*0810*/  FFMA R8, R11, R13, R0 ;  /* 0x0000000d0b087223 */ /* 0x000fc80000000000 */
[----:B------:R-:W-:-:S05]  /*0820*/  FFMA R0, R12, R8, R13 ;  /* 0x000000080c007223 */ /* 0x000fca000000000d */
[----:B------:R-:W-:-:S04]  /*0830*/  SHF.R.U32.HI R3, RZ, 0x17, R0 ;  /* 0x00000017ff037819 */ /* 0x000fc80000011600 */
[----:B------:R-:W-:-:S05]  /*0840*/  LOP3.LUT R3, R3, 0xff, RZ, 0xc0, !PT ;  /* 0x000000ff03037812 */ /* 0x000fca00078ec0ff */
[----:B------:R-:W-:-:S04]  /*0850*/  IMAD.IADD R7, R3, 0x1, R5 ;  /* 0x0000000103077824 */ /* 0x000fc800078e0205 */
[----:B------:R-:W-:-:S05]  /*0860*/  VIADD R3, R7, 0xffffffff ;  /* 0xffffffff07037836 */ /* 0x000fca0000000000 */
[----:B------:R-:W-:-:S13]  /*0870*/  ISETP.GE.U32.AND P0, PT, R3, 0xfe, PT ;  /* 0x000000fe0300780c */ /* 0x000fda0003f06070 */
[----:B------:R-:W-:Y:S05]  /*0880*/  @!P0 BRA `(.L_x_13) ;  /* 0x0000000000808947 */ /* 0x000fea0003800000 */
[----:B------:R-:W-:-:S13]  /*0890*/  ISETP.GT.AND P0, PT, R7, 0xfe, PT ;  /* 0x000000fe0700780c */ /* 0x000fda0003f04270 */
[----:B------:R-:W-:Y:S05]  /*08a0*/  @P0 BRA `(.L_x_14) ;  /* 0x00000000006c0947 */ /* 0x000fea0003800000 */
[----:B------:R-:W-:-:S13]  /*08b0*/  ISETP.GE.AND P0, PT, R7, 0x1, PT ;  /* 0x000000010700780c */ /* 0x000fda0003f06270 */
[----:B------:R-:W-:Y:S05]  /*08c0*/  @P0 BRA `(.L_x_15) ;  /* 0x0000000000740947 */ /* 0x000fea0003800000 */
[----:B------:R-:W-:Y:S02]  /*08d0*/  ISETP.GE.AND P0, PT, R7, -0x18, PT ;  /* 0xffffffe80700780c */ /* 0x000fe40003f06270 */
[----:B------:R-:W-:-:S11]  /*08e0*/  LOP3.LUT R0, R0, 0x80000000, RZ, 0xc0, !PT ;  /* 0x8000000000007812 */ /* 0x000fd600078ec0ff */
[----:B------:R-:W-:Y:S05]  /*08f0*/  @!P0 BRA `(.L_x_15) ;  /* 0x0000000000688947 */ /* 0x000fea0003800000 */
[CC--:B------:R-:W-:Y:S01]  /*0900*/  FFMA.RZ R3, R12.reuse, R8.reuse, R13 ;  /* 0x000000080c037223 */ /* 0x0c0fe2000000c00d */
[C---:B------:R-:W-:Y:S01]  /*0910*/  VIADD R10, R7.reuse, 0x20 ;  /* 0x00000020070a7836 */ /* 0x040fe20000000000 */
[C---:B------:R-:W-:Y:S02]  /*0920*/  ISETP.NE.AND P2, PT, R7.reuse, RZ, PT ;  /* 0x000000ff0700720c */ /* 0x040fe40003f45270 */
[----:B------:R-:W-:Y:S01]  /*0930*/  ISETP.NE.AND P1, PT, R7, RZ, PT ;  /* 0x000000ff0700720c */ /* 0x000fe20003f25270 */
[----:B------:R-:W-:Y:S01]  /*0940*/  IMAD.MOV R7, RZ, RZ, -R7 ;  /* 0x000000ffff077224 */ /* 0x000fe200078e0a07 */
[----:B------:R-:W-:Y:S01]  /*0950*/  LOP3.LUT R5, R3, 0x7fffff, RZ, 0xc0, !PT ;  /* 0x007fffff03057812 */ /* 0x000fe200078ec0ff */
[CCC-:B------:R-:W-:Y:S01]  /*0960*/  FFMA.RP R3, R12.reuse, R8.reuse, R13.reuse ;  /* 0x000000080c037223 */ /* 0x1c0fe2000000800d */
[----:B------:R-:W-:Y:S02]  /*0970*/  FFMA.RM R8, R12, R8, R13 ;  /* 0x000000080c087223 */ /* 0x000fe4000000400d */
[----:B------:R-:W-:-:S03]  /*0980*/  LOP3.LUT R5, R5, 0x800000, RZ, 0xfc, !PT ;  /* 0x0080000005057812 */ /* 0x000fc600078efcff */
[----:B------:R-:W-:Y:S02]  /*0990*/  FSETP.NEU.FTZ.AND P0, PT, R3, R8, PT ;  /* 0x000000080300720b */ /* 0x000fe40003f1d000 */
[----:B------:R-:W-:Y:S02]  /*09a0*/  SHF.L.U32 R10, R5, R10, RZ ;  /* 0x0000000a050a7219 */ /* 0x000fe400000006ff */
[----:B------:R-:W-:Y:S02]  /*09b0*/  SEL R8, R7, RZ, P2 ;  /* 0x000000ff07087207 */ /* 0x000fe40001000000 */
[----:B------:R-:W-:Y:S02]  /*09c0*/  ISETP.NE.AND P1, PT, R10, RZ, P1 ;  /* 0x000000ff0a00720c */ /* 0x000fe40000f25270 */
[----:B------:R-:W-:Y:S02]  /*09d0*/  SHF.R.U32.HI R8, RZ, R8, R5 ;  /* 0x00000008ff087219 */ /* 0x000fe40000011605 */
[----:B------:R-:W-:-:S02]  /*09e0*/  PLOP3.LUT P0, PT, P0, P1, PT, 0xf8, 0x8f ;  /* 0x00000000008f781c */ /* 0x000fc40000703f70 */
[----:B------:R-:W-:Y:S02]  /*09f0*/  SHF.R.U32.HI R10, RZ, 0x1, R8 ;  /* 0x00000001ff0a7819 */ /* 0x000fe40000011608 */
[----:B------:R-:W-:-:S04]  /*0a00*/  SEL R3, RZ, 0x1, !P0 ;  /* 0x00000001ff037807 */ /* 0x000fc80004000000 */
[----:B------:R-:W-:-:S04]  /*0a10*/  LOP3.LUT R3, R3, 0x1, R10, 0xf8, !PT ;  /* 0x0000000103037812 */ /* 0x000fc800078ef80a */
[----:B------:R-:W-:-:S05]  /*0a20*/  LOP3.LUT R3, R3, R8, RZ, 0xc0, !PT ;  /* 0x0000000803037212 */ /* 0x000fca00078ec0ff */
[----:B------:R-:W-:-:S05]  /*0a30*/  IMAD.IADD R3, R10, 0x1, R3 ;  /* 0x000000010a037824 */ /* 0x000fca00078e0203 */
[----:B------:R-:W-:Y:S01]  /*0a40*/  LOP3.LUT R0, R3, R0, RZ, 0xfc, !PT ;  /* 0x0000000003007212 */ /* 0x000fe200078efcff */
[----:B------:R-:W-:Y:S06]  /*0a50*/  BRA `(.L_x_15) ;  /* 0x0000000000107947 */ /* 0x000fec0003800000 */
.L_x_14:
[----:B------:R-:W-:-:S04]  /*0a60*/  LOP3.LUT R0, R0, 0x80000000, RZ, 0xc0, !PT ;  /* 0x8000000000007812 */ /* 0x000fc800078ec0ff */
[----:B------:R-:W-:Y:S01]  /*0a70*/  LOP3.LUT R0, R0, 0x7f800000, RZ, 0xfc, !PT ;  /* 0x7f80000000007812 */ /* 0x000fe200078efcff */
[----:B------:R-:W-:Y:S06]  /*0a80*/  BRA `(.L_x_15) ;  /* 0x0000000000047947 */ /* 0x000fec0003800000 */
.L_x_13:
[----:B------:R-:W-:-:S07]  /*0a90*/  IMAD R0, R5, 0x800000, R0 ;  /* 0x0080000005007824 */ /* 0x000fce00078e0200 */
.L_x_15:
[----:B------:R-:W-:Y:S05]  /*0aa0*/  BSYNC.RECONVERGENT B2 ;  /* 0x0000000000027941 */ /* 0x000fea0003800200 */
.L_x_12:
[----:B------:R-:W-:Y:S05]  /*0ab0*/  BRA `(.L_x_16) ;  /* 0x0000000000207947 */ /* 0x000fea0003800000 */
.L_x_11:
[----:B------:R-:W-:-:S04]  /*0ac0*/  LOP3.LUT R0, R9, 0x80000000, R8, 0x48, !PT ;  /* 0x8000000009007812 */ /* 0x000fc800078e4808 */
[----:B------:R-:W-:Y:S01]  /*0ad0*/  LOP3.LUT R0, R0, 0x7f800000, RZ, 0xfc, !PT ;  /* 0x7f80000000007812 */ /* 0x000fe200078efcff */
[----:B------:R-:W-:Y:S06]  /*0ae0*/  BRA `(.L_x_16) ;  /* 0x0000000000147947 */ /* 0x000fec0003800000 */
.L_x_10:
[----:B------:R-:W-:Y:S01]  /*0af0*/  LOP3.LUT R0, R9, 0x80000000, R8, 0x48, !PT ;  /* 0x8000000009007812 */ /* 0x000fe200078e4808 */
[----:B------:R-:W-:Y:S06]  /*0b00*/  BRA `(.L_x_16) ;  /* 0x00000000000c7947 */ /* 0x000fec0003800000 */
.L_x_9:
[----:B------:R-:W0:Y:S01]  /*0b10*/  MUFU.RSQ R0, -QNAN ;  /* 0xffc0000000007908 */ /* 0x000e220000001400 */
[----:B------:R-:W-:Y:S05]  /*0b20*/  BRA `(.L_x_16) ;  /* 0x0000000000047947 */ /* 0x000fea0003800000 */
.L_x_8:
[----:B------:R-:W-:-:S07]  /*0b30*/  FADD.FTZ R0, R0, R3 ;  /* 0x0000000300007221 */ /* 0x000fce0000010000 */
.L_x_16:
[----:B------:R-:W-:Y:S05]  /*0b40*/  BSYNC.RECONVERGENT B1 ;  /* 0x0000000000017941 */ /* 0x000fea0003800200 */
.L_x_6:
[----:B------:R-:W-:-:S04]  /*0b50*/  IMAD.MOV.U32 R7, RZ, RZ, 0x0 ;  /* 0x00000000ff077424 */ /* 0x000fc800078e00ff */
[----:B0-----:R-:W-:Y:S05]  /*0b60*/  RET.REL.NODEC R6 `(_Z15quantize_kernelPKfPffim) ;  /* 0xfffffff406247950 */ /* 0x001fea0003c3ffff */
.L_x_17:
[----:B------:R-:W-:-:S00]  /*0b70*/  BRA `(.L_x_17) ;  /* 0xfffffffc00fc7947 */ /* 0x000fc0000383ffff */
[----:B------:R-:W-:-:S00]  /*0b80*/  NOP ;  /* 0x0000000000007918 */ /* 0x000fc00000000000 */
[----:B------:R-:W-:-:S00]  /*0b90*/  NOP ;  /* 0x0000000000007918 */ /* 0x000fc00000000000 */
[----:B------:R-:W-:-:S00]  /*0ba0*/  NOP ;  /* 0x0000000000007918 */ /* 0x000fc00000000000 */
[----:B------:R-:W-:-:S00]  /*0bb0*/  NOP ;  /* 0x0000000000007918 */ /* 0x000fc00000000000 */
[----:B------:R-:W-:-:S00]  /*0bc0*/  NOP ;  /* 0x0000000000007918 */ /* 0x000fc00000000000 */
[----:B------:R-:W-:-:S00]  /*0bd0*/  NOP ;  /* 0x0000000000007918 */ /* 0x000fc00000000000 */
[----:B------:R-:W-:-:S00]  /*0be0*/  NOP ;  /* 0x0000000000007918 */ /* 0x000fc00000000000 */
[----:B------:R-:W-:-:S00]  /*0bf0*/  NOP ;  /* 0x0000000000007918 */ /* 0x000fc00000000000 */
.L_x_18:


//--------------------- .nv.shared.reserved.0     --------------------------
	.section	.nv.shared.reserved.0,"aw",@nobits
	.weak		__nv_reservedSMEM_offset_0_alias
	.size		__nv_reservedSMEM_offset_0_alias, 0, 64
	.other		__nv_reservedSMEM_offset_0_alias,@"STO_CUDA_RESERVED_SHARED STV_DEFAULT"
__nv_reservedSMEM_offset_0_alias:
	.zero		0
	.zero		64


//--------------------- .nv.constant0._Z15quantize_kernelPKfPffim --------------------------
	.section	.nv.constant0._Z15quantize_kernelPKfPffim,"a",@progbits
	.sectionflags	@""
	.align	4
.nv.constant0._Z15quantize_kernelPKfPffim:
	.zero		928


//--------------------- SYMBOLS --------------------------

	.type		.nv.reservedSmem.offset0,@object
	.size		.nv.reservedSmem.offset0,0x4
